//
// Generated by NVIDIA NVVM Compiler
//
// Compiler Build ID: CL-36424714
// Cuda compilation tools, release 13.0, V13.0.88
// Based on NVVM 20.0.0
//

.version 9.0
.target sm_100
.address_size 64

	// .globl	_Z5HelloPKci
.extern .func  (.param .b32 func_retval0) vprintf
(
	.param .b64 vprintf_param_0,
	.param .b64 vprintf_param_1
)
;
.global .align 1 .b8 $str[23] = {84, 104, 114, 101, 97, 100, 32, 37, 100, 32, 112, 114, 105, 110, 116, 115, 58, 32, 37, 99, 47, 110};

.visible .entry _Z5HelloPKci(
	.param .u64 .ptr .align 1 _Z5HelloPKci_param_0,
	.param .u32 _Z5HelloPKci_param_1
)
{
	.local .align 8 .b8 	__local_depot0[8];
	.reg .b64 	%SP;
	.reg .b64 	%SPL;
	.reg .pred 	%p<2>;
	.reg .b32 	%r<9>;
	.reg .b64 	%rd<9>;

	mov.u64 	%SPL, __local_depot0;
	cvta.local.u64 	%SP, %SPL;
	ld.param.u64 	%rd1, [_Z5HelloPKci_param_0];
	ld.param.u32 	%r2, [_Z5HelloPKci_param_1];
	mov.u32 	%r3, %ctaid.x;
	mov.u32 	%r4, %ntid.x;
	mov.u32 	%r5, %tid.x;
	mad.lo.s32 	%r1, %r3, %r4, %r5;
	setp.ge.s32 	%p1, %r1, %r2;
	@%p1 bra 	$L__BB0_2;
	add.u64 	%rd2, %SP, 0;
	add.u64 	%rd3, %SPL, 0;
	cvta.to.global.u64 	%rd4, %rd1;
	cvt.s64.s32 	%rd5, %r1;
	add.s64 	%rd6, %rd4, %rd5;
	ld.global.s8 	%r6, [%rd6];
	st.local.v2.u32 	[%rd3], {%r1, %r6};
	mov.u64 	%rd7, $str;
	cvta.global.u64 	%rd8, %rd7;
	{ // callseq 0, 0
	.param .b64 param0;
	st.param.b64 	[param0], %rd8;
	.param .b64 param1;
	st.param.b64 	[param1], %rd2;
	.param .b32 retval0;
	call.uni (retval0), 
	vprintf, 
	(
	param0, 
	param1
	);
	ld.param.b32 	%r7, [retval0];
	} // callseq 0
$L__BB0_2:
	ret;

}


// ===== COMPILED SASS (sm_100) =====

	.target	sm_100

	.elftype	@"ET_EXEC"


//--------------------- .note.nv.tkinfo           --------------------------
	.section	.note.nv.tkinfo,"",@"SHT_NOTE"
	.sectionflags	@"SHF_NOTE_NV_TKINFO"
	.tkinfo
        /*0018*/ 	.word	0x00000002
        /*0030*/ 	.string	""
        /*0030*/ 	.string	"ptxas"
        /*0030*/ 	.string	"Cuda compilation tools, release 13.0, V13.0.88"
        /*0030*/ 	.string	"Build cuda_13.0.r13.0/compiler.36424714_0"
        /*0030*/ 	.string	"-arch sm_100 -m 64 "



//--------------------- .note.nv.cuinfo           --------------------------
	.section	.note.nv.cuinfo,"",@"SHT_NOTE"
	.sectionflags	@"SHF_NOTE_NV_CUINFO"
        /*0018*/ 	.short	0x0002
        /*001a*/ 	.short	0x0064
        /*001c*/ 	.short	0x0082
	.zero		2


//--------------------- .nv.info                  --------------------------
	.section	.nv.info,"",@"SHT_CUDA_INFO"
	.align	4


	//----- nvinfo : EIATTR_REGCOUNT
	.align		4
        /*0000*/ 	.byte	0x04, 0x2f
        /*0002*/ 	.short	(.L_2 - .L_1)
	.align		4
.L_1:
        /*0004*/ 	.word	index@(_Z5HelloPKci)
        /*0008*/ 	.word	0x00000018


	//----- nvinfo : EIATTR_FRAME_SIZE
	.align		4
.L_2:
        /*000c*/ 	.byte	0x04, 0x11
        /*000e*/ 	.short	(.L_4 - .L_3)
	.align		4
.L_3:
        /*0010*/ 	.word	index@(_Z5HelloPKci)
        /*0014*/ 	.word	0x00000008


	//----- nvinfo : EIATTR_MIN_STACK_SIZE
	.align		4
.L_4:
        /*0018*/ 	.byte	0x04, 0x12
        /*001a*/ 	.short	(.L_6 - .L_5)
	.align		4
.L_5:
        /*001c*/ 	.word	index@(_Z5HelloPKci)
        /*0020*/ 	.word	0x00000008
.L_6:


//--------------------- .nv.compat                --------------------------
	.section	.nv.compat,"",@"SHT_CUDA_COMPAT_INFO"
	.align	4
        /*0000*/ 	.byte	0x02, 0x09, 0x00, 0x00, 0x02, 0x02, 0x01, 0x00, 0x02, 0x05, 0x05, 0x00, 0x03, 0x07, 0x01, 0x01
        /*0010*/ 	.byte	0x02, 0x03, 0x00, 0x00, 0x02, 0x06, 0x01, 0x00, 0x04, 0x0b, 0x08, 0x00, 0x09, 0x00, 0x00, 0x00
        /*0020*/ 	.byte	0x00, 0x00, 0x00, 0x00


//--------------------- .nv.info._Z5HelloPKci     --------------------------
	.section	.nv.info._Z5HelloPKci,"",@"SHT_CUDA_INFO"
	.sectionflags	@""
	.align	4


	//----- nvinfo : EIATTR_CUDA_API_VERSION
	.align		4
        /*0000*/ 	.byte	0x04, 0x37
        /*0002*/ 	.short	(.L_8 - .L_7)
.L_7:
        /*0004*/ 	.word	0x00000082


	//----- nvinfo : EIATTR_KPARAM_INFO
	.align		4
.L_8:
        /*0008*/ 	.byte	0x04, 0x17
        /*000a*/ 	.short	(.L_10 - .L_9)
.L_9:
        /*000c*/ 	.word	0x00000000
        /*0010*/ 	.short	0x0001
        /*0012*/ 	.short	0x0008
        /*0014*/ 	.byte	0x00, 0xf0, 0x11, 0x00


	//----- nvinfo : EIATTR_KPARAM_INFO
	.align		4
.L_10:
        /*0018*/ 	.byte	0x04, 0x17
        /*001a*/ 	.short	(.L_12 - .L_11)
.L_11:
        /*001c*/ 	.word	0x00000000
        /*0020*/ 	.short	0x0000
        /*0022*/ 	.short	0x0000
        /*0024*/ 	.byte	0x00, 0xf5, 0x21, 0x00


	//----- nvinfo : EIATTR_SPARSE_MMA_MASK
	.align		4
.L_12:
        /*0028*/ 	.byte	0x03, 0x50
        /*002a*/ 	.short	0x0000


	//----- nvinfo : EIATTR_MAXREG_COUNT
	.align		4
        /*002c*/ 	.byte	0x03, 0x1b
        /*002e*/ 	.short	0x00ff


	//----- nvinfo : EIATTR_EXTERNS
	.align		4
        /*0030*/ 	.byte	0x04, 0x0f
        /*0032*/ 	.short	(.L_14 - .L_13)


	//   ....[0]....
	.align		4
.L_13:
        /*0034*/ 	.word	index@(vprintf)


	//----- nvinfo : EIATTR_MERCURY_ISA_VERSION
	.align		4
.L_14:
        /*0038*/ 	.byte	0x03, 0x5f
        /*003a*/ 	.short	0x0101


	//----- nvinfo : EIATTR_VRC_CTA_INIT_COUNT
	.align		4
        /*003c*/ 	.byte	0x02, 0x4a
	.zero		1
	.zero		1


	//----- nvinfo : EIATTR_SYSCALL_OFFSETS
	.align		4
        /*0040*/ 	.byte	0x04, 0x46
        /*0042*/ 	.short	(.L_16 - .L_15)


	//   ....[0]....
.L_15:
        /*0044*/ 	.word	0x00000190


	//----- nvinfo : EIATTR_EXIT_INSTR_OFFSETS
	.align		4
.L_16:
        /*0048*/ 	.byte	0x04, 0x1c
        /*004a*/ 	.short	(.L_18 - .L_17)


	//   ....[0]....
.L_17:
        /*004c*/ 	.word	0x000000c0


	//   ....[1]....
        /*0050*/ 	.word	0x000001a0


	//----- nvinfo : EIATTR_CRS_STACK_SIZE
	.align		4
.L_18:
        /*0054*/ 	.byte	0x04, 0x1e
        /*0056*/ 	.short	(.L_20 - .L_19)
.L_19:
        /*0058*/ 	.word	0x00000000


	//----- nvinfo : EIATTR_CBANK_PARAM_SIZE
	.align		4
.L_20:
        /*005c*/ 	.byte	0x03, 0x19
        /*005e*/ 	.short	0x000c


	//----- nvinfo : EIATTR_PARAM_CBANK
	.align		4
        /*0060*/ 	.byte	0x04, 0x0a
        /*0062*/ 	.short	(.L_22 - .L_21)
	.align		4
.L_21:
        /*0064*/ 	.word	index@(.nv.constant0._Z5HelloPKci)
        /*0068*/ 	.short	0x0380
        /*006a*/ 	.short	0x000c


	//----- nvinfo : EIATTR_SW_WAR
	.align		4
.L_22:
        /*006c*/ 	.byte	0x04, 0x36
        /*006e*/ 	.short	(.L_24 - .L_23)
.L_23:
        /*0070*/ 	.word	0x00000008
.L_24:


//--------------------- .nv.callgraph             --------------------------
	.section	.nv.callgraph,"",@"SHT_CUDA_CALLGRAPH"
	.align	4
	.sectionentsize	8
	.align		4
        /*0000*/ 	.word	0x00000000
	.align		4
        /*0004*/ 	.word	0xffffffff
	.align		4
        /*0008*/ 	.word	index@(_Z5HelloPKci)
	.align		4
        /*000c*/ 	.word	index@(vprintf)
	.align		4
        /*0010*/ 	.word	0x00000000
	.align		4
        /*0014*/ 	.word	0xfffffffe
	.align		4
        /*0018*/ 	.word	0x00000000
	.align		4
        /*001c*/ 	.word	0xfffffffd
	.align		4
        /*0020*/ 	.word	0x00000000
	.align		4
        /*0024*/ 	.word	0xfffffffc


//--------------------- .nv.constant4             --------------------------
	.section	.nv.constant4,"a",@progbits
	.align	8
	.align		8
.nv.constant4:
        /*0000*/ 	.dword	vprintf
	.align		8
        /*0008*/ 	.dword	$str


//--------------------- .text._Z5HelloPKci        --------------------------
	.section	.text._Z5HelloPKci,"ax",@progbits
	.align	128
        .global         _Z5HelloPKci
        .type           _Z5HelloPKci,@function
        .size           _Z5HelloPKci,(.L_x_2 - _Z5HelloPKci)
        .other          _Z5HelloPKci,@"STO_CUDA_ENTRY STV_DEFAULT"
_Z5HelloPKci:
.text._Z5HelloPKci:
[----:B------:R-:W0:Y:S01]  /*0000*/  LDC R1, c[0x0][0x37c] ;  /* 0x0000df00ff017b82 */ /* 0x000e220000000800 */
[----:B------:R-:W1:Y:S01]  /*0010*/  S2R R3, SR_TID.X ;  /* 0x0000000000037919 */ /* 0x000e620000002100 */
[----:B------:R-:W2:Y:S06]  /*0020*/  LDCU UR5, c[0x0][0x2fc] ;  /* 0x00005f80ff0577ac */ /* 0x000eac0008000800 */
[----:B------:R-:W1:Y:S01]  /*0030*/  S2UR UR6, SR_CTAID.X ;  /* 0x00000000000679c3 */ /* 0x000e620000002500 */
[----:B0-----:R-:W-:Y:S01]  /*0040*/  VIADD R1, R1, 0xfffffff8 ;  /* 0xfffffff801017836 */ /* 0x001fe20000000000 */
[----:B------:R-:W0:Y:S01]  /*0050*/  LDCU UR7, c[0x0][0x388] ;  /* 0x00007100ff0777ac */ /* 0x000e220008000800 */
[----:B------:R-:W3:Y:S05]  /*0060*/  LDCU UR4, c[0x0][0x2f8] ;  /* 0x00005f00ff0477ac */ /* 0x000eea0008000800 */
[----:B------:R-:W1:Y:S01]  /*0070*/  LDC R2, c[0x0][0x360] ;  /* 0x0000d800ff027b82 */ /* 0x000e620000000800 */
[----:B---3--:R-:W-:-:S05]  /*0080*/  IADD3 R6, P1, PT, R1, UR4, RZ ;  /* 0x0000000401067c10 */ /* 0x008fca000ff3e0ff */
[----:B--2---:R-:W-:Y:S02]  /*0090*/  IMAD.X R7, RZ, RZ, UR5, P1 ;  /* 0x00000005ff077e24 */ /* 0x004fe400088e06ff */
[----:B-1----:R-:W-:-:S05]  /*00a0*/  IMAD R2, R2, UR6, R3 ;  /* 0x0000000602027c24 */ /* 0x002fca000f8e0203 */
[----:B0-----:R-:W-:-:S13]  /*00b0*/  ISETP.GE.AND P0, PT, R2, UR7, PT ;  /* 0x0000000702007c0c */ /* 0x001fda000bf06270 */
[----:B------:R-:W-:Y:S05]  /*00c0*/  @P0 EXIT ;  /* 0x000000000000094d */ /* 0x000fea0003800000 */
[----:B------:R-:W0:Y:S01]  /*00d0*/  LDCU.64 UR6, c[0x0][0x380] ;  /* 0x00007000ff0677ac */ /* 0x000e220008000a00 */
[----:B------:R-:W1:Y:S01]  /*00e0*/  LDCU.64 UR4, c[0x0][0x358] ;  /* 0x00006b00ff0477ac */ /* 0x000e620008000a00 */
[----:B0-----:R-:W-:-:S04]  /*00f0*/  IADD3 R10, P0, PT, R2, UR6, RZ ;  /* 0x00000006020a7c10 */ /* 0x001fc8000ff1e0ff */
[----:B------:R-:W-:-:S05]  /*0100*/  LEA.HI.X.SX32 R11, R2, UR7, 0x1, P0 ;  /* 0x00000007020b7c11 */ /* 0x000fca00080f0eff */
[----:B-1----:R-:W2:Y:S01]  /*0110*/  LDG.E.S8 R3, desc[UR4][R10.64] ;  /* 0x000000040a037981 */ /* 0x002ea2000c1e1300 */
[----:B------:R-:W-:Y:S01]  /*0120*/  MOV R0, 0x0 ;  /* 0x0000000000007802 */ /* 0x000fe20000000f00 */
[----:B------:R-:W0:Y:S03]  /*0130*/  LDCU.64 UR4, c[0x4][0x8] ;  /* 0x01000100ff0477ac */ /* 0x000e260008000a00 */
[----:B------:R1:W3:Y:S01]  /*0140*/  LDC.64 R8, c[0x4][R0] ;  /* 0x0100000000087b82 */ /* 0x0002e20000000a00 */
[----:B0-----:R-:W-:Y:S02]  /*0150*/  IMAD.U32 R4, RZ, RZ, UR4 ;  /* 0x00000004ff047e24 */ /* 0x001fe4000f8e00ff */
[----:B------:R-:W-:Y:S01]  /*0160*/  IMAD.U32 R5, RZ, RZ, UR5 ;  /* 0x00000005ff057e24 */ /* 0x000fe2000f8e00ff */
[----:B--23--:R1:W-:Y:S06]  /*0170*/  STL.64 [R1], R2 ;  /* 0x0000000201007387 */ /* 0x00c3ec0000100a00 */
[----:B------:R-:W-:-:S07]  /*0180*/  LEPC R20, `(.L_x_0) ;  /* 0x000000001014794e */ /* 0x000fce0000000000 */
[----:B-1----:R-:W-:Y:S05]  /*0190*/  CALL.ABS.NOINC R8 ;  /* 0x0000000008007343 */ /* 0x002fea0003c00000 */
.L_x_0:
[----:B------:R-:W-:Y:S05]  /*01a0*/  EXIT ;  /* 0x000000000000794d */ /* 0x000fea0003800000 */
.L_x_1:
[----:B------:R-:W-:-:S00]  /*01b0*/  BRA `(.L_x_1) ;  /* 0xfffffffc00fc7947 */ /* 0x000fc0000383ffff */
[----:B------:R-:W-:-:S00]  /*01c0*/  NOP ;  /* 0x0000000000007918 */ /* 0x000fc00000000000 */
        /* <DEDUP_REMOVED lines=11> */
.L_x_2:


//--------------------- .nv.global.init           --------------------------
	.section	.nv.global.init,"aw",@progbits
.nv.global.init:
	.type		$str,@object
	.size		$str,(.L_0 - $str)
$str:
        /*0000*/ 	.byte	0x54, 0x68, 0x72, 0x65, 0x61, 0x64, 0x20, 0x25, 0x64, 0x20, 0x70, 0x72, 0x69, 0x6e, 0x74, 0x73
        /*0010*/ 	.byte	0x3a, 0x20, 0x25, 0x63, 0x2f, 0x6e, 0x00
.L_0:


//--------------------- .nv.shared.reserved.0     --------------------------
	.section	.nv.shared.reserved.0,"aw",@nobits
	.weak		__nv_reservedSMEM_offset_0_alias
	.size		__nv_reservedSMEM_offset_0_alias, 0, 64
	.other		__nv_reservedSMEM_offset_0_alias,@"STO_CUDA_RESERVED_SHARED STV_DEFAULT"
__nv_reservedSMEM_offset_0_alias:
	.zero		0
	.zero		64


//--------------------- .nv.constant0._Z5HelloPKci --------------------------
	.section	.nv.constant0._Z5HelloPKci,"a",@progbits
	.sectionflags	@""
	.align	4
.nv.constant0._Z5HelloPKci:
	.zero		908


//--------------------- SYMBOLS --------------------------

	.type		.nv.reservedSmem.offset0,@object
	.size		.nv.reservedSmem.offset0,0x4
	.type		vprintf,@function
